//
// Generated by NVIDIA NVVM Compiler
//
// Compiler Build ID: CL-36424714
// Cuda compilation tools, release 13.0, V13.0.88
// Based on NVVM 20.0.0
//

.version 9.0
.target sm_100
.address_size 64

	// .globl	_Z5printi
.extern .func  (.param .b32 func_retval0) vprintf
(
	.param .b64 vprintf_param_0,
	.param .b64 vprintf_param_1
)
;
.global .align 1 .b8 $str[71] = {71, 114, 105, 100, 45, 68, 105, 109, 101, 110, 115, 105, 111, 110, 58, 32, 37, 105, 44, 32, 66, 108, 111, 99, 107, 45, 68, 105, 109, 101, 110, 115, 105, 111, 110, 58, 32, 37, 105, 10, 32, 66, 108, 111, 99, 107, 45, 73, 68, 58, 32, 37, 105, 44, 32, 84, 104, 114, 101, 97, 100, 45, 73, 68, 58, 32, 37, 105, 10, 10};

.visible .entry _Z5printi(
	.param .u32 _Z5printi_param_0
)
{
	.local .align 16 .b8 	__local_depot0[16];
	.reg .b64 	%SP;
	.reg .b64 	%SPL;
	.reg .b32 	%r<7>;
	.reg .b64 	%rd<5>;

	mov.u64 	%SPL, __local_depot0;
	cvta.local.u64 	%SP, %SPL;
	add.u64 	%rd1, %SP, 0;
	add.u64 	%rd2, %SPL, 0;
	mov.u32 	%r1, %tid.x;
	mov.u32 	%r2, %ctaid.x;
	mov.u32 	%r3, %ntid.x;
	mov.u32 	%r4, %nctaid.x;
	st.local.v4.u32 	[%rd2], {%r4, %r3, %r2, %r1};
	mov.u64 	%rd3, $str;
	cvta.global.u64 	%rd4, %rd3;
	{ // callseq 0, 0
	.param .b64 param0;
	st.param.b64 	[param0], %rd4;
	.param .b64 param1;
	st.param.b64 	[param1], %rd1;
	.param .b32 retval0;
	call.uni (retval0), 
	vprintf, 
	(
	param0, 
	param1
	);
	ld.param.b32 	%r5, [retval0];
	} // callseq 0
	ret;

}


// ===== COMPILED SASS (sm_100) =====

	.target	sm_100

	.elftype	@"ET_EXEC"


//--------------------- .note.nv.tkinfo           --------------------------
	.section	.note.nv.tkinfo,"",@"SHT_NOTE"
	.sectionflags	@"SHF_NOTE_NV_TKINFO"
	.tkinfo
        /*0018*/ 	.word	0x00000002
        /*0030*/ 	.string	""
        /*0030*/ 	.string	"ptxas"
        /*0030*/ 	.string	"Cuda compilation tools, release 13.0, V13.0.88"
        /*0030*/ 	.string	"Build cuda_13.0.r13.0/compiler.36424714_0"
        /*0030*/ 	.string	"-arch sm_100 -m 64 "



//--------------------- .note.nv.cuinfo           --------------------------
	.section	.note.nv.cuinfo,"",@"SHT_NOTE"
	.sectionflags	@"SHF_NOTE_NV_CUINFO"
        /*0018*/ 	.short	0x0002
        /*001a*/ 	.short	0x0064
        /*001c*/ 	.short	0x0082
	.zero		2


//--------------------- .nv.info                  --------------------------
	.section	.nv.info,"",@"SHT_CUDA_INFO"
	.align	4


	//----- nvinfo : EIATTR_REGCOUNT
	.align		4
        /*0000*/ 	.byte	0x04, 0x2f
        /*0002*/ 	.short	(.L_2 - .L_1)
	.align		4
.L_1:
        /*0004*/ 	.word	index@(_Z5printi)
        /*0008*/ 	.word	0x00000018


	//----- nvinfo : EIATTR_FRAME_SIZE
	.align		4
.L_2:
        /*000c*/ 	.byte	0x04, 0x11
        /*000e*/ 	.short	(.L_4 - .L_3)
	.align		4
.L_3:
        /*0010*/ 	.word	index@(_Z5printi)
        /*0014*/ 	.word	0x00000010


	//----- nvinfo : EIATTR_MIN_STACK_SIZE
	.align		4
.L_4:
        /*0018*/ 	.byte	0x04, 0x12
        /*001a*/ 	.short	(.L_6 - .L_5)
	.align		4
.L_5:
        /*001c*/ 	.word	index@(_Z5printi)
        /*0020*/ 	.word	0x00000010
.L_6:


//--------------------- .nv.compat                --------------------------
	.section	.nv.compat,"",@"SHT_CUDA_COMPAT_INFO"
	.align	4
        /*0000*/ 	.byte	0x02, 0x09, 0x00, 0x00, 0x02, 0x02, 0x01, 0x00, 0x02, 0x05, 0x05, 0x00, 0x03, 0x07, 0x01, 0x01
        /*0010*/ 	.byte	0x02, 0x03, 0x00, 0x00, 0x02, 0x06, 0x01, 0x00, 0x04, 0x0b, 0x08, 0x00, 0x09, 0x00, 0x00, 0x00
        /*0020*/ 	.byte	0x00, 0x00, 0x00, 0x00


//--------------------- .nv.info._Z5printi        --------------------------
	.section	.nv.info._Z5printi,"",@"SHT_CUDA_INFO"
	.sectionflags	@""
	.align	4


	//----- nvinfo : EIATTR_CUDA_API_VERSION
	.align		4
        /*0000*/ 	.byte	0x04, 0x37
        /*0002*/ 	.short	(.L_8 - .L_7)
.L_7:
        /*0004*/ 	.word	0x00000082


	//----- nvinfo : EIATTR_KPARAM_INFO
	.align		4
.L_8:
        /*0008*/ 	.byte	0x04, 0x17
        /*000a*/ 	.short	(.L_10 - .L_9)
.L_9:
        /*000c*/ 	.word	0x00000000
        /*0010*/ 	.short	0x0000
        /*0012*/ 	.short	0x0000
        /*0014*/ 	.byte	0x00, 0xf0, 0x11, 0x00


	//----- nvinfo : EIATTR_SPARSE_MMA_MASK
	.align		4
.L_10:
        /*0018*/ 	.byte	0x03, 0x50
        /*001a*/ 	.short	0x0000


	//----- nvinfo : EIATTR_MAXREG_COUNT
	.align		4
        /*001c*/ 	.byte	0x03, 0x1b
        /*001e*/ 	.short	0x00ff


	//----- nvinfo : EIATTR_EXTERNS
	.align		4
        /*0020*/ 	.byte	0x04, 0x0f
        /*0022*/ 	.short	(.L_12 - .L_11)


	//   ....[0]....
	.align		4
.L_11:
        /*0024*/ 	.word	index@(vprintf)


	//----- nvinfo : EIATTR_MERCURY_ISA_VERSION
	.align		4
.L_12:
        /*0028*/ 	.byte	0x03, 0x5f
        /*002a*/ 	.short	0x0101


	//----- nvinfo : EIATTR_VRC_CTA_INIT_COUNT
	.align		4
        /*002c*/ 	.byte	0x02, 0x4a
	.zero		1
	.zero		1


	//----- nvinfo : EIATTR_SYSCALL_OFFSETS
	.align		4
        /*0030*/ 	.byte	0x04, 0x46
        /*0032*/ 	.short	(.L_14 - .L_13)


	//   ....[0]....
.L_13:
        /*0034*/ 	.word	0x00000110


	//----- nvinfo : EIATTR_EXIT_INSTR_OFFSETS
	.align		4
.L_14:
        /*0038*/ 	.byte	0x04, 0x1c
        /*003a*/ 	.short	(.L_16 - .L_15)


	//   ....[0]....
.L_15:
        /*003c*/ 	.word	0x00000120


	//----- nvinfo : EIATTR_CBANK_PARAM_SIZE
	.align		4
.L_16:
        /*0040*/ 	.byte	0x03, 0x19
        /*0042*/ 	.short	0x0004


	//----- nvinfo : EIATTR_PARAM_CBANK
	.align		4
        /*0044*/ 	.byte	0x04, 0x0a
        /*0046*/ 	.short	(.L_18 - .L_17)
	.align		4
.L_17:
        /*0048*/ 	.word	index@(.nv.constant0._Z5printi)
        /*004c*/ 	.short	0x0380
        /*004e*/ 	.short	0x0004


	//----- nvinfo : EIATTR_SW_WAR
	.align		4
.L_18:
        /*0050*/ 	.byte	0x04, 0x36
        /*0052*/ 	.short	(.L_20 - .L_19)
.L_19:
        /*0054*/ 	.word	0x00000008
.L_20:


//--------------------- .nv.callgraph             --------------------------
	.section	.nv.callgraph,"",@"SHT_CUDA_CALLGRAPH"
	.align	4
	.sectionentsize	8
	.align		4
        /*0000*/ 	.word	0x00000000
	.align		4
        /*0004*/ 	.word	0xffffffff
	.align		4
        /*0008*/ 	.word	index@(_Z5printi)
	.align		4
        /*000c*/ 	.word	index@(vprintf)
	.align		4
        /*0010*/ 	.word	0x00000000
	.align		4
        /*0014*/ 	.word	0xfffffffe
	.align		4
        /*0018*/ 	.word	0x00000000
	.align		4
        /*001c*/ 	.word	0xfffffffd
	.align		4
        /*0020*/ 	.word	0x00000000
	.align		4
        /*0024*/ 	.word	0xfffffffc


//--------------------- .nv.constant4             --------------------------
	.section	.nv.constant4,"a",@progbits
	.align	8
	.align		8
.nv.constant4:
        /*0000*/ 	.dword	vprintf
	.align		8
        /*0008*/ 	.dword	$str


//--------------------- .text._Z5printi           --------------------------
	.section	.text._Z5printi,"ax",@progbits
	.align	128
        .global         _Z5printi
        .type           _Z5printi,@function
        .size           _Z5printi,(.L_x_2 - _Z5printi)
        .other          _Z5printi,@"STO_CUDA_ENTRY STV_DEFAULT"
_Z5printi:
.text._Z5printi:
[----:B------:R-:W0:Y:S01]  /*0000*/  LDC R1, c[0x0][0x37c] ;  /* 0x0000df00ff017b82 */ /* 0x000e220000000800 */
[----:B------:R-:W1:Y:S01]  /*0010*/  S2R R11, SR_TID.X ;  /* 0x00000000000b7919 */ /* 0x000e620000002100 */
[----:B------:R-:W2:Y:S06]  /*0020*/  LDCU UR5, c[0x0][0x2fc] ;  /* 0x00005f80ff0577ac */ /* 0x000eac0008000800 */
[----:B------:R-:W1:Y:S01]  /*0030*/  LDC R9, c[0x0][0x360] ;  /* 0x0000d800ff097b82 */ /* 0x000e620000000800 */
[----:B0-----:R-:W-:Y:S01]  /*0040*/  VIADD R1, R1, 0xfffffff0 ;  /* 0xfffffff001017836 */ /* 0x001fe20000000000 */
[----:B------:R-:W1:Y:S01]  /*0050*/  S2R R10, SR_CTAID.X ;  /* 0x00000000000a7919 */ /* 0x000e620000002500 */
[----:B------:R-:W-:Y:S01]  /*0060*/  MOV R0, 0x0 ;  /* 0x0000000000007802 */ /* 0x000fe20000000f00 */
[----:B------:R-:W0:Y:S04]  /*0070*/  LDCU UR4, c[0x0][0x2f8] ;  /* 0x00005f00ff0477ac */ /* 0x000e280008000800 */
[----:B------:R-:W1:Y:S01]  /*0080*/  LDC R8, c[0x0][0x370] ;  /* 0x0000dc00ff087b82 */ /* 0x000e620000000800 */
[----:B------:R-:W3:Y:S07]  /*0090*/  LDCU.64 UR6, c[0x4][0x8] ;  /* 0x01000100ff0677ac */ /* 0x000eee0008000a00 */
[----:B------:R4:W5:Y:S01]  /*00a0*/  LDC.64 R2, c[0x4][R0] ;  /* 0x0100000000027b82 */ /* 0x0009620000000a00 */
[----:B0-----:R-:W-:Y:S01]  /*00b0*/  IADD3 R6, P0, PT, R1, UR4, RZ ;  /* 0x0000000401067c10 */ /* 0x001fe2000ff1e0ff */
[----:B---3--:R-:W-:Y:S01]  /*00c0*/  IMAD.U32 R4, RZ, RZ, UR6 ;  /* 0x00000006ff047e24 */ /* 0x008fe2000f8e00ff */
[----:B------:R-:W-:-:S03]  /*00d0*/  MOV R5, UR7 ;  /* 0x0000000700057c02 */ /* 0x000fc60008000f00 */
[----:B--2---:R-:W-:Y:S01]  /*00e0*/  IMAD.X R7, RZ, RZ, UR5, P0 ;  /* 0x00000005ff077e24 */ /* 0x004fe200080e06ff */
[----:B-1----:R4:W-:Y:S07]  /*00f0*/  STL.128 [R1], R8 ;  /* 0x0000000801007387 */ /* 0x0029ee0000100c00 */
[----:B------:R-:W-:-:S07]  /*0100*/  LEPC R20, `(.L_x_0) ;  /* 0x000000001014794e */ /* 0x000fce0000000000 */
[----:B----45:R-:W-:Y:S05]  /*0110*/  CALL.ABS.NOINC R2 ;  /* 0x0000000002007343 */ /* 0x030fea0003c00000 */
.L_x_0:
[----:B------:R-:W-:Y:S05]  /*0120*/  EXIT ;  /* 0x000000000000794d */ /* 0x000fea0003800000 */
.L_x_1:
[----:B------:R-:W-:-:S00]  /*0130*/  BRA `(.L_x_1) ;  /* 0xfffffffc00fc7947 */ /* 0x000fc0000383ffff */
[----:B------:R-:W-:-:S00]  /*0140*/  NOP ;  /* 0x0000000000007918 */ /* 0x000fc00000000000 */
        /* <DEDUP_REMOVED lines=11> */
.L_x_2:


//--------------------- .nv.global.init           --------------------------
	.section	.nv.global.init,"aw",@progbits
.nv.global.init:
	.type		$str,@object
	.size		$str,(.L_0 - $str)
$str:
        /*0000*/ 	.byte	0x47, 0x72, 0x69, 0x64, 0x2d, 0x44, 0x69, 0x6d, 0x65, 0x6e, 0x73, 0x69, 0x6f, 0x6e, 0x3a, 0x20
        /*0010*/ 	.byte	0x25, 0x69, 0x2c, 0x20, 0x42, 0x6c, 0x6f, 0x63, 0x6b, 0x2d, 0x44, 0x69, 0x6d, 0x65, 0x6e, 0x73
        /*0020*/ 	.byte	0x69, 0x6f, 0x6e, 0x3a, 0x20, 0x25, 0x69, 0x0a, 0x20, 0x42, 0x6c, 0x6f, 0x63, 0x6b, 0x2d, 0x49
        /*0030*/ 	.byte	0x44, 0x3a, 0x20, 0x25, 0x69, 0x2c, 0x20, 0x54, 0x68, 0x72, 0x65, 0x61, 0x64, 0x2d, 0x49, 0x44
        /*0040*/ 	.byte	0x3a, 0x20, 0x25, 0x69, 0x0a, 0x0a, 0x00
.L_0:


//--------------------- .nv.shared.reserved.0     --------------------------
	.section	.nv.shared.reserved.0,"aw",@nobits
	.weak		__nv_reservedSMEM_offset_0_alias
	.size		__nv_reservedSMEM_offset_0_alias, 0, 64
	.other		__nv_reservedSMEM_offset_0_alias,@"STO_CUDA_RESERVED_SHARED STV_DEFAULT"
__nv_reservedSMEM_offset_0_alias:
	.zero		0
	.zero		64


//--------------------- .nv.constant0._Z5printi   --------------------------
	.section	.nv.constant0._Z5printi,"a",@progbits
	.sectionflags	@""
	.align	4
.nv.constant0._Z5printi:
	.zero		900


//--------------------- SYMBOLS --------------------------

	.type		.nv.reservedSmem.offset0,@object
	.size		.nv.reservedSmem.offset0,0x4
	.type		vprintf,@function
